//
// Generated by NVIDIA NVVM Compiler
//
// Compiler Build ID: CL-36424714
// Cuda compilation tools, release 13.0, V13.0.88
// Based on NVVM 20.0.0
//

.version 9.0
.target sm_100
.address_size 64

	// .globl	_Z21complicateCalculationP16Coefficients_AOS

.visible .entry _Z21complicateCalculationP16Coefficients_AOS(
	.param .u64 .ptr .align 1 _Z21complicateCalculationP16Coefficients_AOS_param_0
)
{
	.reg .b32 	%r<18>;
	.reg .b64 	%rd<5>;

	ld.param.u64 	%rd1, [_Z21complicateCalculationP16Coefficients_AOS_param_0];
	cvta.to.global.u64 	%rd2, %rd1;
	mov.u32 	%r1, %ctaid.x;
	mov.u32 	%r2, %ntid.x;
	mov.u32 	%r3, %tid.x;
	mad.lo.s32 	%r4, %r1, %r2, %r3;
	mul.wide.s32 	%rd3, %r4, 32;
	add.s64 	%rd4, %rd2, %rd3;
	ld.global.u32 	%r5, [%rd4];
	ld.global.u32 	%r6, [%rd4+8];
	add.s32 	%r7, %r6, %r5;
	ld.global.u32 	%r8, [%rd4+4];
	add.s32 	%r9, %r7, %r8;
	ld.global.u32 	%r10, [%rd4+20];
	div.s32 	%r11, %r9, %r10;
	ld.global.u32 	%r12, [%rd4+12];
	ld.global.u32 	%r13, [%rd4+16];
	mul.lo.s32 	%r14, %r13, %r12;
	ld.global.u32 	%r15, [%rd4+24];
	div.s32 	%r16, %r14, %r15;
	mul.lo.s32 	%r17, %r16, %r11;
	st.global.u32 	[%rd4+28], %r17;
	ret;

}


// ===== COMPILED SASS (sm_100) =====

	.target	sm_100

	.elftype	@"ET_EXEC"


//--------------------- .note.nv.tkinfo           --------------------------
	.section	.note.nv.tkinfo,"",@"SHT_NOTE"
	.sectionflags	@"SHF_NOTE_NV_TKINFO"
	.tkinfo
        /*0018*/ 	.word	0x00000002
        /*0030*/ 	.string	""
        /*0030*/ 	.string	"ptxas"
        /*0030*/ 	.string	"Cuda compilation tools, release 13.0, V13.0.88"
        /*0030*/ 	.string	"Build cuda_13.0.r13.0/compiler.36424714_0"
        /*0030*/ 	.string	"-arch sm_100 -m 64 "



//--------------------- .note.nv.cuinfo           --------------------------
	.section	.note.nv.cuinfo,"",@"SHT_NOTE"
	.sectionflags	@"SHF_NOTE_NV_CUINFO"
        /*0018*/ 	.short	0x0002
        /*001a*/ 	.short	0x0064
        /*001c*/ 	.short	0x0082
	.zero		2


//--------------------- .nv.info                  --------------------------
	.section	.nv.info,"",@"SHT_CUDA_INFO"
	.align	4


	//----- nvinfo : EIATTR_REGCOUNT
	.align		4
        /*0000*/ 	.byte	0x04, 0x2f
        /*0002*/ 	.short	(.L_1 - .L_0)
	.align		4
.L_0:
        /*0004*/ 	.word	index@(_Z21complicateCalculationP16Coefficients_AOS)
        /*0008*/ 	.word	0x00000015


	//----- nvinfo : EIATTR_FRAME_SIZE
	.align		4
.L_1:
        /*000c*/ 	.byte	0x04, 0x11
        /*000e*/ 	.short	(.L_3 - .L_2)
	.align		4
.L_2:
        /*0010*/ 	.word	index@(_Z21complicateCalculationP16Coefficients_AOS)
        /*0014*/ 	.word	0x00000000


	//----- nvinfo : EIATTR_MIN_STACK_SIZE
	.align		4
.L_3:
        /*0018*/ 	.byte	0x04, 0x12
        /*001a*/ 	.short	(.L_5 - .L_4)
	.align		4
.L_4:
        /*001c*/ 	.word	index@(_Z21complicateCalculationP16Coefficients_AOS)
        /*0020*/ 	.word	0x00000000
.L_5:


//--------------------- .nv.compat                --------------------------
	.section	.nv.compat,"",@"SHT_CUDA_COMPAT_INFO"
	.align	4
        /*0000*/ 	.byte	0x02, 0x09, 0x00, 0x00, 0x02, 0x02, 0x01, 0x00, 0x02, 0x05, 0x05, 0x00, 0x03, 0x07, 0x01, 0x01
        /*0010*/ 	.byte	0x02, 0x03, 0x00, 0x00, 0x02, 0x06, 0x01, 0x00, 0x04, 0x0b, 0x08, 0x00, 0x09, 0x00, 0x00, 0x00
        /*0020*/ 	.byte	0x00, 0x00, 0x00, 0x00


//--------------------- .nv.info._Z21complicateCalculationP16Coefficients_AOS --------------------------
	.section	.nv.info._Z21complicateCalculationP16Coefficients_AOS,"",@"SHT_CUDA_INFO"
	.sectionflags	@""
	.align	4


	//----- nvinfo : EIATTR_CUDA_API_VERSION
	.align		4
        /*0000*/ 	.byte	0x04, 0x37
        /*0002*/ 	.short	(.L_7 - .L_6)
.L_6:
        /*0004*/ 	.word	0x00000082


	//----- nvinfo : EIATTR_KPARAM_INFO
	.align		4
.L_7:
        /*0008*/ 	.byte	0x04, 0x17
        /*000a*/ 	.short	(.L_9 - .L_8)
.L_8:
        /*000c*/ 	.word	0x00000000
        /*0010*/ 	.short	0x0000
        /*0012*/ 	.short	0x0000
        /*0014*/ 	.byte	0x00, 0xf5, 0x21, 0x00


	//----- nvinfo : EIATTR_SPARSE_MMA_MASK
	.align		4
.L_9:
        /*0018*/ 	.byte	0x03, 0x50
        /*001a*/ 	.short	0x0000


	//----- nvinfo : EIATTR_MAXREG_COUNT
	.align		4
        /*001c*/ 	.byte	0x03, 0x1b
        /*001e*/ 	.short	0x00ff


	//----- nvinfo : EIATTR_MERCURY_ISA_VERSION
	.align		4
        /*0020*/ 	.byte	0x03, 0x5f
        /*0022*/ 	.short	0x0101


	//----- nvinfo : EIATTR_VRC_CTA_INIT_COUNT
	.align		4
        /*0024*/ 	.byte	0x02, 0x4a
	.zero		1
	.zero		1


	//----- nvinfo : EIATTR_EXIT_INSTR_OFFSETS
	.align		4
        /*0028*/ 	.byte	0x04, 0x1c
        /*002a*/ 	.short	(.L_11 - .L_10)


	//   ....[0]....
.L_10:
        /*002c*/ 	.word	0x00000430


	//----- nvinfo : EIATTR_CBANK_PARAM_SIZE
	.align		4
.L_11:
        /*0030*/ 	.byte	0x03, 0x19
        /*0032*/ 	.short	0x0008


	//----- nvinfo : EIATTR_PARAM_CBANK
	.align		4
        /*0034*/ 	.byte	0x04, 0x0a
        /*0036*/ 	.short	(.L_13 - .L_12)
	.align		4
.L_12:
        /*0038*/ 	.word	index@(.nv.constant0._Z21complicateCalculationP16Coefficients_AOS)
        /*003c*/ 	.short	0x0380
        /*003e*/ 	.short	0x0008


	//----- nvinfo : EIATTR_SW_WAR
	.align		4
.L_13:
        /*0040*/ 	.byte	0x04, 0x36
        /*0042*/ 	.short	(.L_15 - .L_14)
.L_14:
        /*0044*/ 	.word	0x00000008
.L_15:


//--------------------- .nv.callgraph             --------------------------
	.section	.nv.callgraph,"",@"SHT_CUDA_CALLGRAPH"
	.align	4
	.sectionentsize	8
	.align		4
        /*0000*/ 	.word	0x00000000
	.align		4
        /*0004*/ 	.word	0xffffffff
	.align		4
        /*0008*/ 	.word	0x00000000
	.align		4
        /*000c*/ 	.word	0xfffffffe
	.align		4
        /*0010*/ 	.word	0x00000000
	.align		4
        /*0014*/ 	.word	0xfffffffd
	.align		4
        /*0018*/ 	.word	0x00000000
	.align		4
        /*001c*/ 	.word	0xfffffffc


//--------------------- .text._Z21complicateCalculationP16Coefficients_AOS --------------------------
	.section	.text._Z21complicateCalculationP16Coefficients_AOS,"ax",@progbits
	.align	128
        .global         _Z21complicateCalculationP16Coefficients_AOS
        .type           _Z21complicateCalculationP16Coefficients_AOS,@function
        .size           _Z21complicateCalculationP16Coefficients_AOS,(.L_x_1 - _Z21complicateCalculationP16Coefficients_AOS)
        .other          _Z21complicateCalculationP16Coefficients_AOS,@"STO_CUDA_ENTRY STV_DEFAULT"
_Z21complicateCalculationP16Coefficients_AOS:
.text._Z21complicateCalculationP16Coefficients_AOS:
[----:B------:R-:W-:Y:S01]  /*0000*/  LDC R1, c[0x0][0x37c] ;  /* 0x0000df00ff017b82 */ /* 0x000fe20000000800 */
[----:B------:R-:W0:Y:S07]  /*0010*/  S2R R0, SR_TID.X ;  /* 0x0000000000007919 */ /* 0x000e2e0000002100 */
[----:B------:R-:W0:Y:S01]  /*0020*/  S2UR UR6, SR_CTAID.X ;  /* 0x00000000000679c3 */ /* 0x000e220000002500 */
[----:B------:R-:W1:Y:S07]  /*0030*/  LDCU.64 UR4, c[0x0][0x358] ;  /* 0x00006b00ff0477ac */ /* 0x000e6e0008000a00 */
[----:B------:R-:W0:Y:S08]  /*0040*/  LDC R5, c[0x0][0x360] ;  /* 0x0000d800ff057b82 */ /* 0x000e300000000800 */
[----:B------:R-:W2:Y:S01]  /*0050*/  LDC.64 R2, c[0x0][0x380] ;  /* 0x0000e000ff027b82 */ /* 0x000ea20000000a00 */
[----:B0-----:R-:W-:-:S04]  /*0060*/  IMAD R5, R5, UR6, R0 ;  /* 0x0000000605057c24 */ /* 0x001fc8000f8e0200 */
[----:B--2---:R-:W-:-:S05]  /*0070*/  IMAD.WIDE R2, R5, 0x20, R2 ;  /* 0x0000002005027825 */ /* 0x004fca00078e0202 */
[----:B-1----:R-:W2:Y:S04]  /*0080*/  LDG.E R6, desc[UR4][R2.64+0x18] ;  /* 0x0000180402067981 */ /* 0x002ea8000c1e1900 */
[----:B------:R-:W3:Y:S04]  /*0090*/  LDG.E R0, desc[UR4][R2.64+0x14] ;  /* 0x0000140402007981 */ /* 0x000ee8000c1e1900 */
[----:B------:R-:W4:Y:S04]  /*00a0*/  LDG.E R11, desc[UR4][R2.64+0xc] ;  /* 0x00000c04020b7981 */ /* 0x000f28000c1e1900 */
[----:B------:R-:W4:Y:S04]  /*00b0*/  LDG.E R4, desc[UR4][R2.64+0x10] ;  /* 0x0000100402047981 */ /* 0x000f28000c1e1900 */
[----:B------:R-:W5:Y:S04]  /*00c0*/  LDG.E R12, desc[UR4][R2.64] ;  /* 0x00000004020c7981 */ /* 0x000f68000c1e1900 */
[----:B------:R-:W5:Y:S04]  /*00d0*/  LDG.E R14, desc[UR4][R2.64+0x8] ;  /* 0x00000804020e7981 */ /* 0x000f68000c1e1900 */
[----:B------:R-:W5:Y:S01]  /*00e0*/  LDG.E R13, desc[UR4][R2.64+0x4] ;  /* 0x00000404020d7981 */ /* 0x000f62000c1e1900 */
[----:B--2---:R-:W-:-:S02]  /*00f0*/  IABS R7, R6 ;  /* 0x0000000600077213 */ /* 0x004fc40000000000 */
[----:B---3--:R-:W-:Y:S02]  /*0100*/  IABS R10, R0 ;  /* 0x00000000000a7213 */ /* 0x008fe40000000000 */
[----:B------:R-:W0:Y:S08]  /*0110*/  I2F.RP R16, R7 ;  /* 0x0000000700107306 */ /* 0x000e300000209400 */
[----:B------:R-:W1:Y:S08]  /*0120*/  I2F.RP R15, R10 ;  /* 0x0000000a000f7306 */ /* 0x000e700000209400 */
[----:B0-----:R-:W0:Y:S08]  /*0130*/  MUFU.RCP R16, R16 ;  /* 0x0000001000107308 */ /* 0x001e300000001000 */
[----:B-1----:R-:W1:Y:S01]  /*0140*/  MUFU.RCP R15, R15 ;  /* 0x0000000f000f7308 */ /* 0x002e620000001000 */
[----:B0-----:R-:W-:-:S02]  /*0150*/  VIADD R5, R16, 0xffffffe ;  /* 0x0ffffffe10057836 */ /* 0x001fc40000000000 */
[----:B-1----:R-:W-:-:S05]  /*0160*/  VIADD R8, R15, 0xffffffe ;  /* 0x0ffffffe0f087836 */ /* 0x002fca0000000000 */
[----:B------:R-:W0:Y:S08]  /*0170*/  F2I.FTZ.U32.TRUNC.NTZ R5, R5 ;  /* 0x0000000500057305 */ /* 0x000e30000021f000 */
[----:B------:R1:W2:Y:S01]  /*0180*/  F2I.FTZ.U32.TRUNC.NTZ R9, R8 ;  /* 0x0000000800097305 */ /* 0x0002a2000021f000 */
[----:B----4-:R-:W-:Y:S02]  /*0190*/  IMAD R11, R11, R4, RZ ;  /* 0x000000040b0b7224 */ /* 0x010fe400078e02ff */
[----:B------:R-:W-:-:S02]  /*01a0*/  HFMA2 R4, -RZ, RZ, 0, 0 ;  /* 0x00000000ff047431 */ /* 0x000fc400000001ff */
[----:B0-----:R-:W-:Y:S01]  /*01b0*/  IMAD.MOV R18, RZ, RZ, -R5 ;  /* 0x000000ffff127224 */ /* 0x001fe200078e0a05 */
[----:B-----5:R-:W-:Y:S01]  /*01c0*/  IADD3 R13, PT, PT, R13, R14, R12 ;  /* 0x0000000e0d0d7210 */ /* 0x020fe20007ffe00c */
[----:B-1----:R-:W-:Y:S01]  /*01d0*/  IMAD.MOV.U32 R8, RZ, RZ, RZ ;  /* 0x000000ffff087224 */ /* 0x002fe200078e00ff */
[----:B--2---:R-:W-:Y:S01]  /*01e0*/  IADD3 R17, PT, PT, RZ, -R9, RZ ;  /* 0x80000009ff117210 */ /* 0x004fe20007ffe0ff */
[----:B------:R-:W-:-:S04]  /*01f0*/  IMAD R15, R18, R7, RZ ;  /* 0x00000007120f7224 */ /* 0x000fc800078e02ff */
[----:B------:R-:W-:Y:S02]  /*0200*/  IMAD R17, R17, R10, RZ ;  /* 0x0000000a11117224 */ /* 0x000fe400078e02ff */
[----:B------:R-:W-:Y:S01]  /*0210*/  IMAD.HI.U32 R4, R5, R15, R4 ;  /* 0x0000000f05047227 */ /* 0x000fe200078e0004 */
[----:B------:R-:W-:-:S03]  /*0220*/  IABS R5, R0 ;  /* 0x0000000000057213 */ /* 0x000fc60000000000 */
[----:B------:R-:W-:Y:S01]  /*0230*/  IMAD.HI.U32 R9, R9, R17, R8 ;  /* 0x0000001109097227 */ /* 0x000fe200078e0008 */
[----:B------:R-:W-:Y:S02]  /*0240*/  IABS R8, R13 ;  /* 0x0000000d00087213 */ /* 0x000fe40000000000 */
[----:B------:R-:W-:Y:S02]  /*0250*/  IABS R12, R6 ;  /* 0x00000006000c7213 */ /* 0x000fe40000000000 */
[----:B------:R-:W-:Y:S01]  /*0260*/  IABS R15, R11 ;  /* 0x0000000b000f7213 */ /* 0x000fe20000000000 */
[----:B------:R-:W-:Y:S02]  /*0270*/  IMAD.MOV R5, RZ, RZ, -R5 ;  /* 0x000000ffff057224 */ /* 0x000fe400078e0a05 */
[----:B------:R-:W-:-:S04]  /*0280*/  IMAD.HI.U32 R9, R9, R8, RZ ;  /* 0x0000000809097227 */ /* 0x000fc800078e00ff */
[----:B------:R-:W-:Y:S02]  /*0290*/  IMAD.MOV R12, RZ, RZ, -R12 ;  /* 0x000000ffff0c7224 */ /* 0x000fe400078e0a0c */
[----:B------:R-:W-:-:S04]  /*02a0*/  IMAD.HI.U32 R4, R4, R15, RZ ;  /* 0x0000000f04047227 */ /* 0x000fc800078e00ff */
[----:B------:R-:W-:Y:S02]  /*02b0*/  IMAD R5, R9, R5, R8 ;  /* 0x0000000509057224 */ /* 0x000fe400078e0208 */
[----:B------:R-:W-:-:S03]  /*02c0*/  IMAD R8, R4, R12, R15 ;  /* 0x0000000c04087224 */ /* 0x000fc600078e020f */
[----:B------:R-:W-:Y:S02]  /*02d0*/  ISETP.GT.U32.AND P4, PT, R10, R5, PT ;  /* 0x000000050a00720c */ /* 0x000fe40003f84070 */
[----:B------:R-:W-:Y:S02]  /*02e0*/  ISETP.GT.U32.AND P5, PT, R7, R8, PT ;  /* 0x000000080700720c */ /* 0x000fe40003fa4070 */
[----:B------:R-:W-:Y:S02]  /*02f0*/  LOP3.LUT R13, R13, R0, RZ, 0x3c, !PT ;  /* 0x000000000d0d7212 */ /* 0x000fe400078e3cff */
[----:B------:R-:W-:-:S07]  /*0300*/  LOP3.LUT R11, R11, R6, RZ, 0x3c, !PT ;  /* 0x000000060b0b7212 */ /* 0x000fce00078e3cff */
[-C--:B------:R-:W-:Y:S02]  /*0310*/  @!P4 IADD3 R5, PT, PT, R5, -R10.reuse, RZ ;  /* 0x8000000a0505c210 */ /* 0x080fe40007ffe0ff */
[----:B------:R-:W-:Y:S02]  /*0320*/  @!P5 IMAD.IADD R8, R8, 0x1, -R7 ;  /* 0x000000010808d824 */ /* 0x000fe400078e0a07 */
[----:B------:R-:W-:-:S03]  /*0330*/  ISETP.GE.U32.AND P0, PT, R5, R10, PT ;  /* 0x0000000a0500720c */ /* 0x000fc60003f06070 */
[----:B------:R-:W-:Y:S01]  /*0340*/  ISETP.GE.U32.AND P1, PT, R8, R7, PT ;  /* 0x000000070800720c */ /* 0x000fe20003f26070 */
[----:B------:R-:W-:Y:S01]  /*0350*/  @!P4 VIADD R9, R9, 0x1 ;  /* 0x000000010909c836 */ /* 0x000fe20000000000 */
[----:B------:R-:W-:Y:S02]  /*0360*/  ISETP.GE.AND P2, PT, R13, RZ, PT ;  /* 0x000000ff0d00720c */ /* 0x000fe40003f46270 */
[----:B------:R-:W-:Y:S02]  /*0370*/  ISETP.GE.AND P3, PT, R11, RZ, PT ;  /* 0x000000ff0b00720c */ /* 0x000fe40003f66270 */
[----:B------:R-:W-:Y:S02]  /*0380*/  @!P5 IADD3 R4, PT, PT, R4, 0x1, RZ ;  /* 0x000000010404d810 */ /* 0x000fe40007ffe0ff */
[----:B------:R-:W-:Y:S02]  /*0390*/  ISETP.NE.AND P4, PT, R0, RZ, PT ;  /* 0x000000ff0000720c */ /* 0x000fe40003f85270 */
[----:B------:R-:W-:Y:S01]  /*03a0*/  ISETP.NE.AND P5, PT, R6, RZ, PT ;  /* 0x000000ff0600720c */ /* 0x000fe20003fa5270 */
[----:B------:R-:W-:-:S02]  /*03b0*/  @P0 VIADD R9, R9, 0x1 ;  /* 0x0000000109090836 */ /* 0x000fc40000000000 */
[----:B------:R-:W-:Y:S02]  /*03c0*/  @P1 IADD3 R4, PT, PT, R4, 0x1, RZ ;  /* 0x0000000104041810 */ /* 0x000fe40007ffe0ff */
[----:B------:R-:W-:Y:S02]  /*03d0*/  @!P2 IMAD.MOV R9, RZ, RZ, -R9 ;  /* 0x000000ffff09a224 */ /* 0x000fe400078e0a09 */
[----:B------:R-:W-:-:S04]  /*03e0*/  @!P3 IADD3 R4, PT, PT, -R4, RZ, RZ ;  /* 0x000000ff0404b210 */ /* 0x000fc80007ffe1ff */
[----:B------:R-:W-:Y:S02]  /*03f0*/  @!P4 LOP3.LUT R9, RZ, R0, RZ, 0x33, !PT ;  /* 0x00000000ff09c212 */ /* 0x000fe400078e33ff */
[----:B------:R-:W-:-:S05]  /*0400*/  @!P5 LOP3.LUT R4, RZ, R6, RZ, 0x33, !PT ;  /* 0x00000006ff04d212 */ /* 0x000fca00078e33ff */
[----:B------:R-:W-:-:S05]  /*0410*/  IMAD R5, R9, R4, RZ ;  /* 0x0000000409057224 */ /* 0x000fca00078e02ff */
[----:B------:R-:W-:Y:S01]  /*0420*/  STG.E desc[UR4][R2.64+0x1c], R5 ;  /* 0x00001c0502007986 */ /* 0x000fe2000c101904 */
[----:B------:R-:W-:Y:S05]  /*0430*/  EXIT ;  /* 0x000000000000794d */ /* 0x000fea0003800000 */
.L_x_0:
[----:B------:R-:W-:-:S00]  /*0440*/  BRA `(.L_x_0) ;  /* 0xfffffffc00fc7947 */ /* 0x000fc0000383ffff */
[----:B------:R-:W-:-:S00]  /*0450*/  NOP ;  /* 0x0000000000007918 */ /* 0x000fc00000000000 */
        /* <DEDUP_REMOVED lines=10> */
.L_x_1:


//--------------------- .nv.shared.reserved.0     --------------------------
	.section	.nv.shared.reserved.0,"aw",@nobits
	.weak		__nv_reservedSMEM_offset_0_alias
	.size		__nv_reservedSMEM_offset_0_alias, 0, 64
	.other		__nv_reservedSMEM_offset_0_alias,@"STO_CUDA_RESERVED_SHARED STV_DEFAULT"
__nv_reservedSMEM_offset_0_alias:
	.zero		0
	.zero		64


//--------------------- .nv.constant0._Z21complicateCalculationP16Coefficients_AOS --------------------------
	.section	.nv.constant0._Z21complicateCalculationP16Coefficients_AOS,"a",@progbits
	.sectionflags	@""
	.align	4
.nv.constant0._Z21complicateCalculationP16Coefficients_AOS:
	.zero		904


//--------------------- SYMBOLS --------------------------

	.type		.nv.reservedSmem.offset0,@object
	.size		.nv.reservedSmem.offset0,0x4
